	.headerflags	@"EF_CUDA_TEXMODE_UNIFIED EF_CUDA_64BIT_ADDRESS EF_CUDA_ACCELERATORS EF_CUDA_SM90 EF_CUDA_VIRTUAL_SM(EF_CUDA_SM90)"
	.elftype	@"ET_EXEC"


//--------------------- .nv.info                  --------------------------
	.section	.nv.info,"",@"SHT_CUDA_INFO"
	.align	4


	//----- nvinfo : EIATTR_REGCOUNT
	.align		4
        /*0000*/ 	.byte	0x04, 0x2f
        /*0002*/ 	.short	(.L_1 - .L_0)
	.align		4
.L_0:
        /*0004*/ 	.word	index@(triton_mm)
        /*0008*/ 	.word	0x00000028


	//----- nvinfo : EIATTR_MIN_STACK_SIZE
	.align		4
.L_1:
        /*000c*/ 	.byte	0x04, 0x12
        /*000e*/ 	.short	(.L_3 - .L_2)
	.align		4
.L_2:
        /*0010*/ 	.word	index@(triton_mm)
        /*0014*/ 	.word	0x00000000


	//----- nvinfo : EIATTR_FRAME_SIZE
	.align		4
.L_3:
        /*0018*/ 	.byte	0x04, 0x11
        /*001a*/ 	.short	(.L_5 - .L_4)
	.align		4
.L_4:
        /*001c*/ 	.word	index@(triton_mm)
        /*0020*/ 	.word	0x00000000


	//----- nvinfo : EIATTR_MIN_STACK_SIZE
	.align		4
.L_5:
        /*0024*/ 	.byte	0x04, 0x12
        /*0026*/ 	.short	(.L_7 - .L_6)
	.align		4
.L_6:
        /*0028*/ 	.word	index@(triton_mm)
        /*002c*/ 	.word	0x00000000
.L_7:


//--------------------- .nv.info.triton_mm        --------------------------
	.section	.nv.info.triton_mm,"",@"SHT_CUDA_INFO"
	.sectionflags	@""
	.align	4


	//----- nvinfo : EIATTR_CUDA_API_VERSION
	.align		4
        /*0000*/ 	.byte	0x04, 0x37
        /*0002*/ 	.short	(.L_9 - .L_8)
.L_8:
        /*0004*/ 	.word	0x0000007c


	//----- nvinfo : EIATTR_KPARAM_INFO
	.align		4
.L_9:
        /*0008*/ 	.byte	0x04, 0x17
        /*000a*/ 	.short	(.L_11 - .L_10)
.L_10:
        /*000c*/ 	.word	0x00000000
        /*0010*/ 	.short	0x0003
        /*0012*/ 	.short	0x0018
        /*0014*/ 	.byte	0x00, 0xf0, 0x11, 0x00


	//----- nvinfo : EIATTR_KPARAM_INFO
	.align		4
.L_11:
        /*0018*/ 	.byte	0x04, 0x17
        /*001a*/ 	.short	(.L_13 - .L_12)
.L_12:
        /*001c*/ 	.word	0x00000000
        /*0020*/ 	.short	0x0002
        /*0022*/ 	.short	0x0010
        /*0024*/ 	.byte	0x00, 0xf0, 0x21, 0x00


	//----- nvinfo : EIATTR_KPARAM_INFO
	.align		4
.L_13:
        /*0028*/ 	.byte	0x04, 0x17
        /*002a*/ 	.short	(.L_15 - .L_14)
.L_14:
        /*002c*/ 	.word	0x00000000
        /*0030*/ 	.short	0x0001
        /*0032*/ 	.short	0x0008
        /*0034*/ 	.byte	0x00, 0xf0, 0x21, 0x00


	//----- nvinfo : EIATTR_KPARAM_INFO
	.align		4
.L_15:
        /*0038*/ 	.byte	0x04, 0x17
        /*003a*/ 	.short	(.L_17 - .L_16)
.L_16:
        /*003c*/ 	.word	0x00000000
        /*0040*/ 	.short	0x0000
        /*0042*/ 	.short	0x0000
        /*0044*/ 	.byte	0x00, 0xf0, 0x21, 0x00


	//----- nvinfo : EIATTR_SPARSE_MMA_MASK
	.align		4
.L_17:
        /*0048*/ 	.byte	0x03, 0x50
        /*004a*/ 	.short	0x0000


	//----- nvinfo : EIATTR_MAXREG_COUNT
	.align		4
        /*004c*/ 	.byte	0x03, 0x1b
        /*004e*/ 	.short	0x00ff


	//----- nvinfo : EIATTR_COOP_GROUP_MASK_REGIDS
	.align		4
        /*0050*/ 	.byte	0x04, 0x29
        /*0052*/ 	.short	(.L_19 - .L_18)


	//   ....[0]....
.L_18:
        /*0054*/ 	.word	0xffffffff


	//----- nvinfo : EIATTR_COOP_GROUP_INSTR_OFFSETS
	.align		4
.L_19:
        /*0058*/ 	.byte	0x04, 0x28
        /*005a*/ 	.short	(.L_21 - .L_20)


	//   ....[0]....
.L_20:
        /*005c*/ 	.word	0x00000a60


	//----- nvinfo : EIATTR_EXIT_INSTR_OFFSETS
	.align		4
.L_21:
        /*0060*/ 	.byte	0x04, 0x1c
        /*0062*/ 	.short	(.L_23 - .L_22)


	//   ....[0]....
.L_22:
        /*0064*/ 	.word	0x00000050


	//   ....[1]....
        /*0068*/ 	.word	0x00002070


	//   ....[2]....
        /*006c*/ 	.word	0x000020d0


	//----- nvinfo : EIATTR_MAX_THREADS
	.align		4
.L_23:
        /*0070*/ 	.byte	0x04, 0x05
        /*0072*/ 	.short	(.L_25 - .L_24)
.L_24:
        /*0074*/ 	.word	0x00000100
        /*0078*/ 	.word	0x00000001
        /*007c*/ 	.word	0x00000001


	//----- nvinfo : EIATTR_CBANK_PARAM_SIZE
	.align		4
.L_25:
        /*0080*/ 	.byte	0x03, 0x19
        /*0082*/ 	.short	0x001c


	//----- nvinfo : EIATTR_PARAM_CBANK
	.align		4
        /*0084*/ 	.byte	0x04, 0x0a
        /*0086*/ 	.short	(.L_27 - .L_26)
	.align		4
.L_26:
        /*0088*/ 	.word	index@(.nv.constant0.triton_mm)
        /*008c*/ 	.short	0x0210
        /*008e*/ 	.short	0x001c


	//----- nvinfo : EIATTR_SW_WAR
	.align		4
.L_27:
        /*0090*/ 	.byte	0x04, 0x36
        /*0092*/ 	.short	(.L_29 - .L_28)
.L_28:
        /*0094*/ 	.word	0x00000008
.L_29:


//--------------------- .nv.callgraph             --------------------------
	.section	.nv.callgraph,"",@"SHT_CUDA_CALLGRAPH"
	.align	4
	.sectionentsize	8
	.align		4
        /*0000*/ 	.word	0x00000000
	.align		4
        /*0004*/ 	.word	0xffffffff
	.align		4
        /*0008*/ 	.word	0x00000000
	.align		4
        /*000c*/ 	.word	0xfffffffe
	.align		4
        /*0010*/ 	.word	0x00000000
	.align		4
        /*0014*/ 	.word	0xfffffffd
	.align		4
        /*0018*/ 	.word	0x00000000
	.align		4
        /*001c*/ 	.word	0xfffffffc


//--------------------- .text.triton_mm           --------------------------
	.section	.text.triton_mm,"ax",@progbits
	.sectionflags	@"SHF_BARRIERS=1"
	.align	128
        .global         triton_mm
        .type           triton_mm,@function
        .size           triton_mm,(.L_x_2 - triton_mm)
        .other          triton_mm,@"STO_CUDA_ENTRY STV_DEFAULT"
triton_mm:
.text.triton_mm:
[----:B------:R-:W1:Y:S02]  /*0000*/  LDC R1, c[0x0][0x28] ;  /* 0x00000a00ff017b82 */ /* 0x000e640000000800 */
[----:B------:R-:W2:Y:S01]  /*0010*/  LDC R6, c[0x0][0x228] ;  /* 0x00008a00ff067b82 */ /* 0x000ea20000000800 */
[----:B------:R-:W-:-:S04]  /*0020*/  IMAD.MOV.U32 R3, RZ, RZ, 0x3000 ;  /* 0x00003000ff037424 */ /* 0x000fc800078e00ff */
[----:B--2---:R-:W-:-:S05]  /*0030*/  IMAD R0, R6, R3, 0x3000000 ;  /* 0x0300000006007424 */ /* 0x004fca00078e0203 */
[----:B------:R-:W-:-:S13]  /*0040*/  ISETP.NE.AND P0, PT, R0, RZ, PT ;  /* 0x000000ff0000720c */ /* 0x000fda0003f05270 */
[----:B------:R-:W-:Y:S05]  /*0050*/  @!P0 EXIT ;  /* 0x000000000000894d */ /* 0x000fea0003800000 */
[----:B------:R-:W2:Y:S01]  /*0060*/  S2R R5, SR_CTAID.X ;  /* 0x0000000000057919 */ /* 0x000ea20000002500 */
[----:B------:R-:W-:Y:S01]  /*0070*/  VIADD R0, R6, 0x103f ;  /* 0x0000103f06007836 */ /* 0x000fe20000000000 */
[----:B------:R-:W3:Y:S01]  /*0080*/  S2UR UR4, SR_CgaCtaId ;  /* 0x00000000000479c3 */ /* 0x000ee20000008800 */
[----:B------:R-:W-:Y:S01]  /*0090*/  UMOV UR6, 0x400 ;  /* 0x0000040000067882 */ /* 0x000fe20000000000 */
[----:B------:R-:W-:Y:S01]  /*00a0*/  ULDC.64 UR20, c[0x0][0x208] ;  /* 0x0000820000147ab9 */ /* 0x000fe20000000a00 */
[----:B------:R-:W-:Y:S01]  /*00b0*/  IMAD.MOV.U32 R33, RZ, RZ, 0x3 ;  /* 0x00000003ff217424 */ /* 0x000fe200078e00ff */
[----:B------:R-:W-:Y:S01]  /*00c0*/  SHF.R.S32.HI R3, RZ, 0x1f, R0 ;  /* 0x0000001fff037819 */ /* 0x000fe20000011400 */
[----:B------:R-:W-:Y:S01]  /*00d0*/  IMAD.MOV.U32 R20, RZ, RZ, -0x20 ;  /* 0xffffffe0ff147424 */ /* 0x000fe200078e00ff */
[----:B------:R-:W-:Y:S02]  /*00e0*/  CS2R R24, SRZ ;  /* 0x0000000000187805 */ /* 0x000fe4000001ff00 */
[----:B------:R-:W-:-:S02]  /*00f0*/  CS2R R26, SRZ ;  /* 0x00000000001a7805 */ /* 0x000fc4000001ff00 */
[----:B------:R-:W-:Y:S02]  /*0100*/  LEA.HI R0, R3, R0, RZ, 0x6 ;  /* 0x0000000003007211 */ /* 0x000fe400078f30ff */
[----:B------:R-:W-:Y:S02]  /*0110*/  CS2R R28, SRZ ;  /* 0x00000000001c7805 */ /* 0x000fe4000001ff00 */
[----:B------:R-:W-:Y:S01]  /*0120*/  CS2R R30, SRZ ;  /* 0x00000000001e7805 */ /* 0x000fe2000001ff00 */
[----:B---3--:R-:W-:-:S03]  /*0130*/  UPRMT UR6, UR4, 0x654, UR6 ;  /* 0x0000065404067896 */ /* 0x008fc60008000006 */
[----:B------:R-:W-:Y:S01]  /*0140*/  UMOV UR4, 0xffffffff ;  /* 0xffffffff00047882 */ /* 0x000fe20000000000 */
[C---:B--2---:R-:W-:Y:S01]  /*0150*/  IMAD.HI R2, R5.reuse, 0x2aaaaaab, RZ ;  /* 0x2aaaaaab05027827 */ /* 0x044fe200078e02ff */
[----:B------:R-:W-:-:S04]  /*0160*/  ISETP.GE.AND P2, PT, R5, RZ, PT ;  /* 0x000000ff0500720c */ /* 0x000fc80003f46270 */
[----:B------:R-:W-:-:S04]  /*0170*/  SHF.R.U32.HI R7, RZ, 0x1f, R2 ;  /* 0x0000001fff077819 */ /* 0x000fc80000011602 */
[----:B------:R-:W-:-:S05]  /*0180*/  LEA.HI.SX32 R10, R2, R7, 0x17 ;  /* 0x00000007020a7211 */ /* 0x000fca00078fbaff */
[----:B------:R-:W-:-:S05]  /*0190*/  IMAD.SHL.U32 R7, R10, 0x8, RZ ;  /* 0x000000080a077824 */ /* 0x000fca00078e00ff */
[----:B------:R-:W-:-:S04]  /*01a0*/  LEA.HI.SX32 R0, R0, -R7, 0x1a ;  /* 0x8000000700007211 */ /* 0x000fc800078fd2ff */
[----:B------:R-:W-:Y:S01]  /*01b0*/  VIMNMX R3, R0, 0x8, PT ;  /* 0x0000000800037848 */ /* 0x000fe20003fe0100 */
[----:B------:R-:W-:Y:S01]  /*01c0*/  VIADD R0, R6, 0x1000 ;  /* 0x0000100006007836 */ /* 0x000fe20000000000 */
[----:B------:R-:W-:Y:S02]  /*01d0*/  IABS R6, R5 ;  /* 0x0000000500067213 */ /* 0x000fe40000000000 */
[-C--:B------:R-:W-:Y:S02]  /*01e0*/  IABS R4, R3.reuse ;  /* 0x0000000300047213 */ /* 0x080fe40000000000 */
[----:B------:R-:W-:Y:S02]  /*01f0*/  IABS R12, R3 ;  /* 0x00000003000c7213 */ /* 0x000fe40000000000 */
[----:B------:R-:W2:Y:S03]  /*0200*/  I2F.RP R2, R4 ;  /* 0x0000000400027306 */ /* 0x000ea60000209400 */
[----:B------:R-:W-:-:S02]  /*0210*/  IMAD.MOV R14, RZ, RZ, -R12 ;  /* 0x000000ffff0e7224 */ /* 0x000fc400078e0a0c */
[----:B------:R-:W-:-:S05]  /*0220*/  IMAD R12, R10, -0xc00, R5 ;  /* 0xfffff4000a0c7824 */ /* 0x000fca00078e0205 */
[----:B------:R-:W-:Y:S02]  /*0230*/  IABS R10, R12 ;  /* 0x0000000c000a7213 */ /* 0x000fe40000000000 */
[----:B------:R-:W-:Y:S01]  /*0240*/  LOP3.LUT R12, R12, R3, RZ, 0x3c, !PT ;  /* 0x000000030c0c7212 */ /* 0x000fe200078e3cff */
[----:B--2---:R-:W2:Y:S02]  /*0250*/  MUFU.RCP R2, R2 ;  /* 0x0000000200027308 */ /* 0x004ea40000001000 */
[----:B--2---:R-:W-:Y:S01]  /*0260*/  VIADD R8, R2, 0xffffffe ;  /* 0x0ffffffe02087836 */ /* 0x004fe20000000000 */
[----:B------:R-:W-:-:S05]  /*0270*/  IABS R2, R0 ;  /* 0x0000000000027213 */ /* 0x000fca0000000000 */
[----:B------:R2:W3:Y:S02]  /*0280*/  F2I.FTZ.U32.TRUNC.NTZ R9, R8 ;  /* 0x0000000800097305 */ /* 0x0004e4000021f000 */
[----:B--2---:R-:W-:Y:S02]  /*0290*/  IMAD.MOV.U32 R8, RZ, RZ, RZ ;  /* 0x000000ffff087224 */ /* 0x004fe400078e00ff */
[----:B---3--:R-:W-:-:S04]  /*02a0*/  IMAD.MOV R11, RZ, RZ, -R9 ;  /* 0x000000ffff0b7224 */ /* 0x008fc800078e0a09 */
[----:B------:R-:W-:-:S04]  /*02b0*/  IMAD R11, R11, R4, RZ ;  /* 0x000000040b0b7224 */ /* 0x000fc800078e02ff */
[----:B------:R-:W-:-:S04]  /*02c0*/  IMAD.HI.U32 R9, R9, R11, R8 ;  /* 0x0000000b09097227 */ /* 0x000fc800078e0008 */
[----:B------:R-:W-:Y:S02]  /*02d0*/  IMAD.MOV.U32 R11, RZ, RZ, R6 ;  /* 0x000000ffff0b7224 */ /* 0x000fe400078e0006 */
[----:B------:R-:W-:Y:S02]  /*02e0*/  IMAD.MOV.U32 R6, RZ, RZ, R2 ;  /* 0x000000ffff067224 */ /* 0x000fe400078e0002 */
[C---:B------:R-:W-:Y:S02]  /*02f0*/  IMAD.HI.U32 R2, R9.reuse, R11, RZ ;  /* 0x0000000b09027227 */ /* 0x040fe400078e00ff */
[----:B------:R-:W2:Y:S02]  /*0300*/  I2F.RP R8, R6 ;  /* 0x0000000600087306 */ /* 0x000ea40000209400 */
[----:B------:R-:W-:Y:S02]  /*0310*/  IMAD R11, R2, R14, R11 ;  /* 0x0000000e020b7224 */ /* 0x000fe400078e020b */
[----:B------:R-:W3:Y:S01]  /*0320*/  S2R R2, SR_TID.X ;  /* 0x0000000000027919 */ /* 0x000ee20000002100 */
[----:B------:R-:W-:-:S02]  /*0330*/  IMAD.HI.U32 R9, R9, R10, RZ ;  /* 0x0000000a09097227 */ /* 0x000fc400078e00ff */
[----:B------:R-:W-:Y:S02]  /*0340*/  ISETP.GT.U32.AND P0, PT, R4, R11, PT ;  /* 0x0000000b0400720c */ /* 0x000fe40003f04070 */
[----:B------:R-:W-:-:S05]  /*0350*/  IMAD R13, R9, R14, R10 ;  /* 0x0000000e090d7224 */ /* 0x000fca00078e020a */
[----:B------:R-:W-:Y:S01]  /*0360*/  ISETP.GT.U32.AND P1, PT, R4, R13, PT ;  /* 0x0000000d0400720c */ /* 0x000fe20003f24070 */
[----:B--2---:R-:W2:Y:S05]  /*0370*/  MUFU.RCP R8, R8 ;  /* 0x0000000800087308 */ /* 0x004eaa0000001000 */
[----:B------:R-:W-:-:S05]  /*0380*/  @!P0 IMAD.IADD R11, R11, 0x1, -R4 ;  /* 0x000000010b0b8824 */ /* 0x000fca00078e0a04 */
[----:B------:R-:W-:Y:S02]  /*0390*/  ISETP.GT.U32.AND P0, PT, R4, R11, PT ;  /* 0x0000000b0400720c */ /* 0x000fe40003f04070 */
[----:B------:R-:W-:Y:S02]  /*03a0*/  @!P1 IMAD.IADD R13, R13, 0x1, -R4 ;  /* 0x000000010d0d9824 */ /* 0x000fe400078e0a04 */
[----:B------:R-:W-:Y:S02]  /*03b0*/  @!P1 VIADD R9, R9, 0x1 ;  /* 0x0000000109099836 */ /* 0x000fe40000000000 */
[----:B--2---:R-:W-:Y:S01]  /*03c0*/  VIADD R5, R8, 0xffffffe ;  /* 0x0ffffffe08057836 */ /* 0x004fe20000000000 */
[----:B------:R-:W-:Y:S02]  /*03d0*/  LOP3.LUT R8, RZ, R3, RZ, 0x33, !PT ;  /* 0x00000003ff087212 */ /* 0x000fe400078e33ff */
[----:B------:R-:W-:Y:S02]  /*03e0*/  ISETP.GE.U32.AND P3, PT, R13, R4, PT ;  /* 0x000000040d00720c */ /* 0x000fe40003f66070 */
[----:B---3--:R-:W-:Y:S01]  /*03f0*/  SHF.R.U32.HI R15, RZ, 0x3, R2 ;  /* 0x00000003ff0f7819 */ /* 0x008fe20000011602 */
[----:B------:R-:W2:Y:S01]  /*0400*/  F2I.FTZ.U32.TRUNC.NTZ R5, R5 ;  /* 0x0000000500057305 */ /* 0x000ea2000021f000 */
[----:B------:R-:W-:Y:S01]  /*0410*/  @!P0 IMAD.IADD R11, R11, 0x1, -R4 ;  /* 0x000000010b0b8824 */ /* 0x000fe200078e0a04 */
[----:B------:R-:W-:Y:S01]  /*0420*/  ISETP.NE.AND P0, PT, R3, RZ, PT ;  /* 0x000000ff0300720c */ /* 0x000fe20003f05270 */
[----:B------:R-:W-:Y:S01]  /*0430*/  IMAD.MOV.U32 R4, RZ, RZ, RZ ;  /* 0x000000ffff047224 */ /* 0x000fe200078e00ff */
[----:B------:R-:W-:Y:S01]  /*0440*/  SGXT.U32 R15, R15, 0x5 ;  /* 0x000000050f0f781a */ /* 0x000fe20000000000 */
[----:B------:R-:W-:Y:S01]  /*0450*/  @!P2 IMAD.MOV R11, RZ, RZ, -R11 ;  /* 0x000000ffff0ba224 */ /* 0x000fe200078e0a0b */
[----:B------:R-:W-:-:S02]  /*0460*/  ISETP.GE.AND P2, PT, R12, RZ, PT ;  /* 0x000000ff0c00720c */ /* 0x000fc40003f46270 */
[--C-:B------:R-:W-:Y:S02]  /*0470*/  SHF.R.U32.HI R22, RZ, 0x5, R2.reuse ;  /* 0x00000005ff167819 */ /* 0x100fe40000011602 */
[----:B------:R-:W-:Y:S01]  /*0480*/  SEL R10, R8, R11, !P0 ;  /* 0x0000000b080a7207 */ /* 0x000fe20004000000 */
[----:B------:R-:W-:Y:S01]  /*0490*/  @P3 VIADD R9, R9, 0x1 ;  /* 0x0000000109093836 */ /* 0x000fe20000000000 */
[--C-:B------:R-:W-:Y:S02]  /*04a0*/  SHF.R.U32.HI R11, RZ, 0x2, R2.reuse ;  /* 0x00000002ff0b7819 */ /* 0x100fe40000011602 */
[----:B------:R-:W-:Y:S01]  /*04b0*/  SHF.R.U32.HI R32, RZ, 0x2, R2 ;  /* 0x00000002ff207819 */ /* 0x000fe20000011602 */
[----:B--2---:R-:W-:Y:S01]  /*04c0*/  IMAD.MOV R14, RZ, RZ, -R5 ;  /* 0x000000ffff0e7224 */ /* 0x004fe200078e0a05 */
[----:B------:R-:W-:Y:S01]  /*04d0*/  LOP3.LUT R23, R22, 0x7fffffc, RZ, 0xc0, !PT ;  /* 0x07fffffc16177812 */ /* 0x000fe200078ec0ff */
[----:B------:R-:W-:Y:S01]  /*04e0*/  IMAD.IADD R10, R7, 0x1, R10 ;  /* 0x00000001070a7824 */ /* 0x000fe200078e020a */
[----:B------:R-:W-:Y:S01]  /*04f0*/  SGXT.U32 R7, R11, 0x6 ;  /* 0x000000060b07781a */ /* 0x000fe20000000000 */
[----:B------:R-:W-:-:S02]  /*0500*/  IMAD.MOV.U32 R11, RZ, RZ, R14 ;  /* 0x000000ffff0b7224 */ /* 0x000fc400078e000e */
[----:B------:R-:W-:Y:S02]  /*0510*/  IMAD.SHL.U32 R10, R10, 0x40, RZ ;  /* 0x000000400a0a7824 */ /* 0x000fe400078e00ff */
[----:B------:R-:W-:Y:S02]  /*0520*/  IMAD R11, R11, R6, RZ ;  /* 0x000000060b0b7224 */ /* 0x000fe400078e02ff */
[----:B------:R-:W-:Y:S01]  /*0530*/  @!P2 IMAD.MOV R9, RZ, RZ, -R9 ;  /* 0x000000ffff09a224 */ /* 0x000fe200078e0a09 */
[----:B------:R-:W-:Y:S01]  /*0540*/  LOP3.LUT R3, R10, R7, RZ, 0xfc, !PT ;  /* 0x000000070a037212 */ /* 0x000fe200078efcff */
[----:B------:R-:W-:Y:S01]  /*0550*/  IMAD.HI.U32 R4, R5, R11, R4 ;  /* 0x0000000b05047227 */ /* 0x000fe200078e0004 */
[----:B------:R-:W-:Y:S02]  /*0560*/  IABS R10, R0 ;  /* 0x00000000000a7213 */ /* 0x000fe40000000000 */
[----:B------:R-:W-:Y:S02]  /*0570*/  IABS R13, R3 ;  /* 0x00000003000d7213 */ /* 0x000fe40000000000 */
[----:B------:R-:W-:Y:S01]  /*0580*/  ISETP.GE.AND P2, PT, R3, RZ, PT ;  /* 0x000000ff0300720c */ /* 0x000fe20003f46270 */
[----:B------:R-:W-:-:S02]  /*0590*/  IMAD.MOV R5, RZ, RZ, -R10 ;  /* 0x000000ffff057224 */ /* 0x000fc400078e0a0a */
[----:B------:R-:W-:Y:S01]  /*05a0*/  IMAD.HI.U32 R4, R4, R13, RZ ;  /* 0x0000000d04047227 */ /* 0x000fe200078e00ff */
[----:B------:R-:W2:Y:S03]  /*05b0*/  LDC.64 R10, c[0x0][0x218] ;  /* 0x00008600ff0a7b82 */ /* 0x000ea60000000a00 */
[----:B------:R-:W-:Y:S01]  /*05c0*/  IMAD R13, R4, R5, R13 ;  /* 0x00000005040d7224 */ /* 0x000fe200078e020d */
[----:B------:R-:W-:Y:S01]  /*05d0*/  SEL R4, R8, R9, !P0 ;  /* 0x0000000908047207 */ /* 0x000fe20004000000 */
[----:B------:R-:W-:Y:S01]  /*05e0*/  IMAD.SHL.U32 R5, R2, 0x8, RZ ;  /* 0x0000000802057824 */ /* 0x000fe200078e00ff */
[----:B------:R-:W-:Y:S02]  /*05f0*/  ISETP.NE.AND P0, PT, R0, RZ, PT ;  /* 0x000000ff0000720c */ /* 0x000fe40003f05270 */
[----:B------:R-:W-:Y:S01]  /*0600*/  ISETP.GT.U32.AND P1, PT, R6, R13, PT ;  /* 0x0000000d0600720c */ /* 0x000fe20003f24070 */
[----:B------:R-:W-:Y:S01]  /*0610*/  IMAD.SHL.U32 R4, R4, 0x20, RZ ;  /* 0x0000002004047824 */ /* 0x000fe200078e00ff */
[----:B------:R-:W-:Y:S01]  /*0620*/  LOP3.LUT R14, R5, 0x18, R2, 0x48, !PT ;  /* 0x00000018050e7812 */ /* 0x000fe200078e4802 */
[----:B------:R-:W3:Y:S03]  /*0630*/  LDC.64 R8, c[0x0][0x210] ;  /* 0x00008400ff087b82 */ /* 0x000ee60000000a00 */
[----:B------:R-:W-:Y:S01]  /*0640*/  LOP3.LUT R18, R4, R15, RZ, 0xfc, !PT ;  /* 0x0000000f04127212 */ /* 0x000fe200078efcff */
[----:B------:R-:W-:Y:S01]  /*0650*/  IMAD R16, R7, 0x20, R14 ;  /* 0x0000002007107824 */ /* 0x000fe200078e020e */
[----:B------:R-:W-:-:S03]  /*0660*/  SHF.R.U32.HI R7, RZ, 0x3, R2 ;  /* 0x00000003ff077819 */ /* 0x000fc60000011602 */
[----:B------:R-:W-:Y:S01]  /*0670*/  IMAD.HI R12, R18, 0x2aaaaaab, RZ ;  /* 0x2aaaaaab120c7827 */ /* 0x000fe200078e02ff */
[----:B------:R-:W-:-:S03]  /*0680*/  LOP3.LUT R14, R7, R2, RZ, 0x3c, !PT ;  /* 0x00000002070e7212 */ /* 0x000fc600078e3cff */
[----:B------:R-:W-:Y:S01]  /*0690*/  @!P1 IMAD.IADD R13, R13, 0x1, -R6 ;  /* 0x000000010d0d9824 */ /* 0x000fe200078e0a06 */
[----:B------:R-:W-:Y:S01]  /*06a0*/  SHF.R.U32.HI R17, RZ, 0x1f, R12 ;  /* 0x0000001fff117819 */ /* 0x000fe2000001160c */
[----:B------:R-:W-:-:S03]  /*06b0*/  IMAD.SHL.U32 R14, R14, 0x4, RZ ;  /* 0x000000040e0e7824 */ /* 0x000fc600078e00ff */
[----:B------:R-:W-:Y:S02]  /*06c0*/  ISETP.GT.U32.AND P1, PT, R6, R13, PT ;  /* 0x0000000d0600720c */ /* 0x000fe40003f24070 */
[----:B------:R-:W-:-:S05]  /*06d0*/  LEA.HI R17, R12, R17, RZ, 0x15 ;  /* 0x000000110c117211 */ /* 0x000fca00078fa8ff */
[----:B------:R-:W-:-:S06]  /*06e0*/  IMAD R17, R17, -0x3000, R18 ;  /* 0xffffd00011117824 */ /* 0x000fcc00078e0212 */
[----:B------:R-:W-:Y:S02]  /*06f0*/  @!P1 IMAD.IADD R13, R13, 0x1, -R6 ;  /* 0x000000010d0d9824 */ /* 0x000fe400078e0a06 */
[----:B------:R-:W-:Y:S02]  /*0700*/  IMAD.SHL.U32 R6, R2, 0x4, RZ ;  /* 0x0000000402067824 */ /* 0x000fe400078e00ff */
[----:B------:R-:W-:Y:S01]  /*0710*/  @!P2 IMAD.MOV R13, RZ, RZ, -R13 ;  /* 0x000000ffff0da224 */ /* 0x000fe200078e0a0d */
[----:B------:R-:W-:Y:S02]  /*0720*/  @!P0 LOP3.LUT R13, RZ, R0, RZ, 0x33, !PT ;  /* 0x00000000ff0d8212 */ /* 0x000fe400078e33ff */
[C---:B------:R-:W-:Y:S02]  /*0730*/  LOP3.LUT R12, R6.reuse, 0x1c, RZ, 0xc0, !PT ;  /* 0x0000001c060c7812 */ /* 0x040fe400078ec0ff */
[----:B------:R-:W-:Y:S02]  /*0740*/  LOP3.LUT R21, R6, 0x4, RZ, 0xc0, !PT ;  /* 0x0000000406157812 */ /* 0x000fe400078ec0ff */
[----:B------:R-:W-:Y:S01]  /*0750*/  LOP3.LUT R6, R5, 0x18, RZ, 0xc0, !PT ;  /* 0x0000001805067812 */ /* 0x000fe200078ec0ff */
[----:B------:R-:W-:Y:S01]  /*0760*/  IMAD R19, R17, 0xc00, R12 ;  /* 0x00000c0011137824 */ /* 0x000fe200078e020c */
[----:B------:R-:W-:-:S02]  /*0770*/  LOP3.LUT R14, R21, 0x18, R14, 0xf8, !PT ;  /* 0x00000018150e7812 */ /* 0x000fc400078ef80e */
[----:B------:R-:W-:Y:S01]  /*0780*/  SHF.R.U32.HI R21, RZ, 0x1, R2 ;  /* 0x00000001ff157819 */ /* 0x000fe20000011602 */
[----:B------:R-:W-:Y:S02]  /*0790*/  IMAD R17, R13, 0xc00, R6 ;  /* 0x00000c000d117824 */ /* 0x000fe400078e0206 */
[----:B--2---:R-:W-:-:S04]  /*07a0*/  IMAD.WIDE R12, R19, 0x2, R10 ;  /* 0x00000002130c7825 */ /* 0x004fc800078e020a */
[----:B------:R-:W-:Y:S01]  /*07b0*/  IMAD R10, R15, 0x20, R14 ;  /* 0x000000200f0a7824 */ /* 0x000fe200078e020e */
[----:B------:R-:W-:Y:S01]  /*07c0*/  IADD3 R34, P0, R12, 0x100, RZ ;  /* 0x000001000c227810 */ /* 0x000fe20007f1e0ff */
[----:B---3--:R-:W-:Y:S01]  /*07d0*/  IMAD.WIDE R14, R17, 0x2, R8 ;  /* 0x00000002110e7825 */ /* 0x008fe200078e0208 */
[----:B------:R-:W-:Y:S02]  /*07e0*/  LEA R8, R16, UR6, 0x1 ;  /* 0x0000000610087c11 */ /* 0x000fe4000f8e08ff */
[----:B------:R-:W-:Y:S01]  /*07f0*/  LEA R9, R10, UR6, 0x1 ;  /* 0x000000060a097c11 */ /* 0x000fe2000f8e08ff */
[----:B------:R-:W-:Y:S01]  /*0800*/  IMAD.X R11, RZ, RZ, R13, P0 ;  /* 0x000000ffff0b7224 */ /* 0x000fe200000e060d */
[----:B------:R-:W-:Y:S01]  /*0810*/  IADD3 R18, P1, R14, 0x100, RZ ;  /* 0x000001000e127810 */ /* 0x000fe20007f3e0ff */
[----:B------:R-:W-:Y:S01]  /*0820*/  @!PT LDS RZ, [RZ] ;  /* 0x00000000fffff984 */ /* 0x000fe20000000800 */
[----:B------:R-:W-:Y:S01]  /*0830*/  @!PT LDS RZ, [RZ] ;  /* 0x00000000fffff984 */ /* 0x000fe20000000800 */
[----:B------:R-:W-:Y:S01]  /*0840*/  @!PT LDS RZ, [RZ] ;  /* 0x00000000fffff984 */ /* 0x000fe20000000800 */
[----:B------:R-:W-:Y:S04]  /*0850*/  LDGSTS.E.BYPASS.128 [R8], desc[UR20][R14.64] ;  /* 0x000000000e087fae */ /* 0x000fe8000b901c54 */
[----:B------:R-:W0:Y:S01]  /*0860*/  LDGDEPBAR ;  /* 0x00000000000079af */ /* 0x000e220000000000 */
[----:B------:R-:W-:-:S03]  /*0870*/  IMAD.X R19, RZ, RZ, R15, P1 ;  /* 0x000000ffff137224 */ /* 0x000fc600008e060f */
[----:B------:R-:W-:Y:S04]  /*0880*/  LDGSTS.E.64 [R9+0x5000], desc[UR20][R12.64] ;  /* 0x050000000c097fae */ /* 0x000fe8000b921a54 */
[----:B------:R-:W0:Y:S01]  /*0890*/  LDGDEPBAR ;  /* 0x00000000000079af */ /* 0x000e220000000000 */
[----:B------:R-:W-:Y:S06]  /*08a0*/  BAR.SYNC.DEFER_BLOCKING 0x0 ;  /* 0x0000000000007b1d */ /* 0x000fec0000010000 */
[----:B------:R-:W-:Y:S01]  /*08b0*/  @!PT LDS RZ, [RZ] ;  /* 0x00000000fffff984 */ /* 0x000fe20000000800 */
[----:B------:R-:W-:Y:S01]  /*08c0*/  @!PT LDS RZ, [RZ] ;  /* 0x00000000fffff984 */ /* 0x000fe20000000800 */
[----:B------:R-:W-:Y:S01]  /*08d0*/  @!PT LDS RZ, [RZ] ;  /* 0x00000000fffff984 */ /* 0x000fe20000000800 */
[----:B------:R-:W-:Y:S04]  /*08e0*/  LDGSTS.E.BYPASS.128 [R8+0x1000], desc[UR20][R14.64+0x40] ;  /* 0x010000400e087fae */ /* 0x000fe8000b901c54 */
[----:B------:R-:W0:Y:S04]  /*08f0*/  LDGDEPBAR ;  /* 0x00000000000079af */ /* 0x000e280000000000 */
        /* <DEDUP_REMOVED lines=16> */
[----:B------:R2:W-:Y:S04]  /*0a00*/  LDGSTS.E.64 [R9+0x6800], desc[UR20][R12.64+0xc0] ;  /* 0x068000c00c097fae */ /* 0x0005e8000b921a54 */
[----:B------:R-:W0:Y:S01]  /*0a10*/  LDGDEPBAR ;  /* 0x00000000000079af */ /* 0x000e220000000000 */
[----:B--2---:R-:W-:-:S04]  /*0a20*/  LOP3.LUT R12, R21, 0x40, RZ, 0xc0, !PT ;  /* 0x00000040150c7812 */ /* 0x004fc800078ec0ff */
[C---:B------:R-:W-:Y:S02]  /*0a30*/  LOP3.LUT R10, R12.reuse, 0x800000, RZ, 0xfc, !PT ;  /* 0x008000000c0a7812 */ /* 0x040fe400078efcff */
[----:B------:R-:W-:-:S07]  /*0a40*/  LOP3.LUT R12, R12, 0x800002, RZ, 0xfc, !PT ;  /* 0x008000020c0c7812 */ /* 0x000fce00078efcff */
.L_x_0:
[----:B------:R-:W-:Y:S01]  /*0a50*/  UIADD3 UR4, UR4, 0x1, URZ ;  /* 0x0000000104047890 */ /* 0x000fe2000fffe03f */
[----:B------:R-:W2:Y:S01]  /*0a60*/  SHFL.IDX PT, R13, R23, RZ, 0x1f ;  /* 0x00001fff170d7589 */ /* 0x000ea200000e0000 */
[----:B------:R-:W-:Y:S01]  /*0a70*/  IMAD.MOV.U32 R14, RZ, RZ, R10 ;  /* 0x000000ffff0e7224 */ /* 0x000fe200078e000a */
[----:B------:R-:W-:Y:S01]  /*0a80*/  UMOV UR5, URZ ;  /* 0x0000003f00057c82 */ /* 0x000fe20008000000 */
[----:B------:R-:W-:Y:S01]  /*0a90*/  UISETP.GE.AND UP0, UPT, UR4, 0x5, UPT ;  /* 0x000000050400788c */ /* 0x000fe2000bf06270 */
[----:B------:R-:W-:Y:S01]  /*0aa0*/  IMAD.MOV.U32 R15, RZ, RZ, -0x7fffffe0 ;  /* 0x80000020ff0f7424 */ /* 0x000fe200078e00ff */
[----:B------:R-:W-:-:S04]  /*0ab0*/  DEPBAR.LE SB0, 0x6 ;  /* 0x000081800000791a */ /* 0x000fc80000000000 */
[----:B------:R-:W-:Y:S01]  /*0ac0*/  USEL UR16, UR4, URZ, !UP0 ;  /* 0x0000003f04107287 */ /* 0x000fe2000c000000 */
[----:B------:R-:W-:Y:S01]  /*0ad0*/  BAR.SYNC.DEFER_BLOCKING 0x0 ;  /* 0x0000000000007b1d */ /* 0x000fe20000010000 */
[----:B------:R-:W-:Y:S02]  /*0ae0*/  VIADD R33, R33, 0x1 ;  /* 0x0000000121217836 */ /* 0x000fe40000000000 */
[----:B------:R-:W-:Y:S01]  /*0af0*/  ULEA UR4, UR16, UR6, 0xb ;  /* 0x0000000610047291 */ /* 0x000fe2000f8e583f */
[----:B------:R-:W-:Y:S02]  /*0b00*/  IMAD.MOV.U32 R36, RZ, RZ, R34 ;  /* 0x000000ffff247224 */ /* 0x000fe400078e0022 */
[C---:B------:R-:W-:Y:S01]  /*0b10*/  ISETP.GE.AND P1, PT, R33.reuse, 0x5, PT ;  /* 0x000000052100780c */ /* 0x040fe20003f26270 */
[----:B------:R-:W-:Y:S01]  /*0b20*/  UIADD3 UR4, UR4, 0x5000, URZ ;  /* 0x0000500004047890 */ /* 0x000fe2000fffe03f */
[----:B------:R-:W-:Y:S02]  /*0b30*/  IMAD.MOV.U32 R37, RZ, RZ, R11 ;  /* 0x000000ffff257224 */ /* 0x000fe400078e000b */
[----:B------:R-:W-:Y:S01]  /*0b40*/  SEL R33, R33, RZ, !P1 ;  /* 0x000000ff21217207 */ /* 0x000fe20004800000 */
[----:B------:R-:W-:Y:S01]  /*0b50*/  USHF.R.U32.HI UR4, URZ, 0x4, UR4 ;  /* 0x000000043f047899 */ /* 0x000fe20008011604 */
[----:B--2---:R-:W-:-:S03]  /*0b60*/  R2UR UR8, R13 ;  /* 0x000000000d0872ca */ /* 0x004fc600000e0000 */
[----:B------:R-:W-:Y:S01]  /*0b70*/  ULOP3.LUT UR4, UR4, 0x3fff, URZ, 0xc0, !UPT ;  /* 0x00003fff04047892 */ /* 0x000fe2000f8ec03f */
[----:B------:R-:W-:Y:S02]  /*0b80*/  IMAD.MOV.U32 R13, RZ, RZ, R14 ;  /* 0x000000ffff0d7224 */ /* 0x000fe400078e000e */
[C---:B------:R-:W-:Y:S02]  /*0b90*/  IMAD R35, R33.reuse, 0x800, R9 ;  /* 0x0000080021237824 */ /* 0x040fe400078e0209 */
[----:B------:R-:W-:Y:S02]  /*0ba0*/  VIADD R11, R33, 0x1 ;  /* 0x00000001210b7836 */ /* 0x000fe40000000000 */
[----:B------:R-:W-:Y:S02]  /*0bb0*/  UMOV UR7, UR4 ;  /* 0x0000000400077c82 */ /* 0x000fe40008000000 */
[----:B------:R-:W-:Y:S01]  /*0bc0*/  IADD3 R16, P0, R13, UR7, RZ ;  /* 0x000000070d107c10 */ /* 0x000fe2000ff1e0ff */
[----:B------:R-:W-:Y:S01]  /*0bd0*/  IMAD.MOV.U32 R13, RZ, RZ, R15 ;  /* 0x000000ffff0d7224 */ /* 0x000fe200078e000f */
[----:B------:R-:W-:Y:S01]  /*0be0*/  UMOV UR7, UR5 ;  /* 0x0000000500077c82 */ /* 0x000fe20008000000 */
[----:B------:R-:W-:Y:S01]  /*0bf0*/  USHF.L.U32 UR8, UR8, 0x6, URZ ;  /* 0x0000000608087899 */ /* 0x000fe2000800063f */
[----:B------:R-:W-:Y:S01]  /*0c00*/  R2UR UR10, R16 ;  /* 0x00000000100a72ca */ /* 0x000fe200000e0000 */
[----:B------:R-:W-:Y:S01]  /*0c10*/  WARPGROUP.ARRIVE ;  /* 0x00000000000079c5 */ /* 0x000fe20000000000 */
[----:B------:R-:W-:Y:S01]  /*0c20*/  IADD3.X R17, R13, UR7, RZ, P0, !PT ;  /* 0x000000070d117c10 */ /* 0x000fe200087fe4ff */
[----:B------:R-:W-:Y:S01]  /*0c30*/  ULEA UR7, UR16, UR6, 0xc ;  /* 0x0000000610077291 */ /* 0x000fe2000f8e603f */
[----:B------:R-:W-:Y:S01]  /*0c40*/  IMAD.MOV.U32 R13, RZ, RZ, -0x7fffffe0 ;  /* 0x80000020ff0d7424 */ /* 0x000fe200078e00ff */
[----:B------:R-:W-:Y:S01]  /*0c50*/  UIADD3 UR16, UR16, 0x1, URZ ;  /* 0x0000000110107890 */ /* 0x000fe2000fffe03f */
[----:B------:R-:W-:Y:S01]  /*0c60*/  R2UR UR11, R17 ;  /* 0x00000000110b72ca */ /* 0x000fe200000e0000 */
[----:B------:R-:W-:Y:S01]  /*0c70*/  USHF.R.U32.HI UR9, URZ, 0x4, UR7 ;  /* 0x000000043f097899 */ /* 0x000fe20008011607 */
[----:B------:R-:W-:Y:S01]  /*0c80*/  IMAD.MOV.U32 R16, RZ, RZ, R12 ;  /* 0x000000ffff107224 */ /* 0x000fe200078e000c */
[----:B------:R-:W-:Y:S01]  /*0c90*/  ULOP3.LUT UR7, UR8, 0xc0, URZ, 0xc0, !UPT ;  /* 0x000000c008077892 */ /* 0x000fe2000f8ec03f */
[----:B------:R-:W-:Y:S01]  /*0ca0*/  IMAD.MOV.U32 R17, RZ, RZ, R13 ;  /* 0x000000ffff117224 */ /* 0x000fe200078e000d */
[----:B------:R-:W-:Y:S01]  /*0cb0*/  ULOP3.LUT UR9, UR9, 0x3fff, URZ, 0xc0, !UPT ;  /* 0x00003fff09097892 */ /* 0x000fe2000f8ec03f */
[----:B------:R-:W-:-:S03]  /*0cc0*/  ISETP.GE.AND P1, PT, R11, 0x5, PT ;  /* 0x000000050b00780c */ /* 0x000fc60003f26270 */
[----:B------:R-:W-:Y:S01]  /*0cd0*/  UIADD3 UR12, UP0, UR7, UR9, URZ ;  /* 0x00000009070c7290 */ /* 0x000fe2000ff1e03f */
[----:B------:R-:W-:-:S03]  /*0ce0*/  SEL R11, R11, RZ, !P1 ;  /* 0x000000ff0b0b7207 */ /* 0x000fc60004800000 */
[----:B------:R-:W-:Y:S02]  /*0cf0*/  UIADD3.X UR13, URZ, URZ, URZ, UP0, !UPT ;  /* 0x0000003f3f0d7290 */ /* 0x000fe400087fe43f */
[----:B------:R-:W-:Y:S02]  /*0d00*/  ULOP3.LUT UR8, UR12, 0x1000000, URZ, 0xfc, !UPT ;  /* 0x010000000c087892 */ /* 0x000fe4000f8efc3f */
[----:B------:R-:W-:Y:S02]  /*0d10*/  ULOP3.LUT UR9, UR13, 0x80000020, URZ, 0xfc, !UPT ;  /* 0x800000200d097892 */ /* 0x000fe4000f8efc3f */
[----:B------:R-:W-:-:S07]  /*0d20*/  UISETP.GE.AND UP0, UPT, UR16, 0x5, UPT ;  /* 0x000000051000788c */ /* 0x000fce000bf06270 */
[----:B------:R-:W-:Y:S01]  /*0d30*/  HGMMA.64x16x16.F32.BF16 R24, gdesc[UR8], R24 ;  /* 0x00200000081879f0 */ /* 0x000fe20008701818 */
[----:B------:R-:W-:Y:S01]  /*0d40*/  UMOV UR8, UR4 ;  /* 0x0000000400087c82 */ /* 0x000fe20008000000 */
[----:B------:R-:W-:Y:S01]  /*0d50*/  UMOV UR9, 0x80000020 ;  /* 0x8000002000097882 */ /* 0x000fe20000000000 */
[----:B------:R-:W-:Y:S01]  /*0d60*/  IADD3 R16, P0, R16, UR8, RZ ;  /* 0x0000000810107c10 */ /* 0x000fe2000ff1e0ff */
[----:B------:R-:W-:Y:S01]  /*0d70*/  UMOV UR8, 0x1000002 ;  /* 0x0100000200087882 */ /* 0x000fe20000000000 */
[----:B------:R-:W-:Y:S02]  /*0d80*/  USEL UR10, UR16, URZ, !UP0 ;  /* 0x0000003f100a7287 */ /* 0x000fe4000c000000 */
[----:B------:R-:W-:Y:S01]  /*0d90*/  IADD3.X R17, R17, UR5, RZ, P0, !PT ;  /* 0x0000000511117c10 */ /* 0x000fe200087fe4ff */
[----:B------:R-:W-:Y:S01]  /*0da0*/  UIADD3.64 UR12, UR12, UR8, URZ ;  /* 0x000000080c0c7297 */ /* 0x000fe2000fffe03f */
[----:B------:R-:W-:Y:S01]  /*0db0*/  R2UR UR14, R16 ;  /* 0x00000000100e72ca */ /* 0x000fe200000e0000 */
[----:B------:R-:W-:Y:S01]  /*0dc0*/  ULEA UR4, UR10, UR6, 0xb ;  /* 0x000000060a047291 */ /* 0x000fe2000f8e583f */
[----:B------:R-:W-:Y:S01]  /*0dd0*/  R2UR UR15, R17 ;  /* 0x00000000110f72ca */ /* 0x000fe200000e0000 */
[----:B------:R-:W-:Y:S01]  /*0de0*/  IMAD.MOV.U32 R16, RZ, RZ, R14 ;  /* 0x000000ffff107224 */ /* 0x000fe200078e000e */
[----:B------:R-:W-:Y:S01]  /*0df0*/  UMOV UR5, URZ ;  /* 0x0000003f00057c82 */ /* 0x000fe20008000000 */
[----:B------:R-:W-:Y:S01]  /*0e00*/  UIADD3 UR4, UR4, 0x5000, URZ ;  /* 0x0000500004047890 */ /* 0x000fe2000fffe03f */
[----:B------:R-:W-:-:S03]  /*0e10*/  IMAD.MOV.U32 R17, RZ, RZ, R15 ;  /* 0x000000ffff117224 */ /* 0x000fc600078e000f */
[----:B------:R-:W-:-:S04]  /*0e20*/  USHF.R.U32.HI UR4, URZ, 0x4, UR4 ;  /* 0x000000043f047899 */ /* 0x000fc80008011604 */
[----:B------:R-:W-:-:S07]  /*0e30*/  ULOP3.LUT UR4, UR4, 0x3fff, URZ, 0xc0, !UPT ;  /* 0x00003fff04047892 */ /* 0x000fce000f8ec03f */
[----:B------:R-:W-:Y:S02]  /*0e40*/  UMOV UR11, UR4 ;  /* 0x00000004000b7c82 */ /* 0x000fe40008000000 */
[----:B------:R-:W-:Y:S01]  /*0e50*/  IADD3 R16, P0, R16, UR11, RZ ;  /* 0x0000000b10107c10 */ /* 0x000fe2000ff1e0ff */
[----:B------:R-:W-:-:S03]  /*0e60*/  UMOV UR11, UR5 ;  /* 0x00000005000b7c82 */ /* 0x000fc60008000000 */
[----:B------:R-:W-:Y:S01]  /*0e70*/  IADD3.X R17, R17, UR11, RZ, P0, !PT ;  /* 0x0000000b11117c10 */ /* 0x000fe200087fe4ff */
[----:B------:R-:W-:Y:S01]  /*0e80*/  UMOV UR11, UR4 ;  /* 0x00000004000b7c82 */ /* 0x000fe20008000000 */
[----:B------:R-:W-:Y:S02]  /*0e90*/  ULEA UR4, UR10, UR6, 0xc ;  /* 0x000000060a047291 */ /* 0x000fe4000f8e603f */
[----:B------:R-:W-:Y:S02]  /*0ea0*/  UIADD3 UR10, UR10, 0x1, URZ ;  /* 0x000000010a0a7890 */ /* 0x000fe4000fffe03f */
[----:B------:R-:W-:-:S04]  /*0eb0*/  USHF.R.U32.HI UR4, URZ, 0x4, UR4 ;  /* 0x000000043f047899 */ /* 0x000fc80008011604 */
[----:B------:R-:W-:-:S04]  /*0ec0*/  ULOP3.LUT UR4, UR4, 0x3fff, URZ, 0xc0, !UPT ;  /* 0x00003fff04047892 */ /* 0x000fc8000f8ec03f */
[----:B------:R-:W-:Y:S01]  /*0ed0*/  UIADD3 UR16, UP0, UR7, UR4, URZ ;  /* 0x0000000407107290 */ /* 0x000fe2000ff1e03f */
[----:B------:R-:W-:Y:S01]  /*0ee0*/  HGMMA.64x16x16.F32.BF16 R24, gdesc[UR12], R24, gsb0 ;  /* 0x002000000c1879f0 */ /* 0x000fe20008001818 */
[----:B------:R-:W-:Y:S01]  /*0ef0*/  R2UR UR14, R16 ;  /* 0x00000000100e72ca */ /* 0x000fe200000e0000 */
[----:B------:R-:W-:Y:S01]  /*0f00*/  IMAD.MOV.U32 R16, RZ, RZ, R12 ;  /* 0x000000ffff107224 */ /* 0x000fe200078e000c */
[----:B------:R-:W-:Y:S01]  /*0f10*/  R2UR UR15, R17 ;  /* 0x00000000110f72ca */ /* 0x000fe200000e0000 */
[----:B------:R-:W-:Y:S01]  /*0f20*/  IMAD.MOV.U32 R17, RZ, RZ, R13 ;  /* 0x000000ffff117224 */ /* 0x000fe200078e000d */
[----:B------:R-:W-:Y:S02]  /*0f30*/  UIADD3.X UR17, URZ, URZ, URZ, UP0, !UPT ;  /* 0x0000003f3f117290 */ /* 0x000fe400087fe43f */
[----:B------:R-:W-:Y:S01]  /*0f40*/  IADD3 R16, P0, R16, UR11, RZ ;  /* 0x0000000b10107c10 */ /* 0x000fe2000ff1e0ff */
[----:B------:R-:W-:Y:S02]  /*0f50*/  ULOP3.LUT UR12, UR16, 0x1000000, URZ, 0xfc, !UPT ;  /* 0x01000000100c7892 */ /* 0x000fe4000f8efc3f */
[----:B------:R-:W-:Y:S01]  /*0f60*/  ULOP3.LUT UR13, UR17, 0x80000020, URZ, 0xfc, !UPT ;  /* 0x80000020110d7892 */ /* 0x000fe2000f8efc3f */
[----:B------:R-:W-:Y:S01]  /*0f70*/  R2UR UR18, R16 ;  /* 0x00000000101272ca */ /* 0x000fe200000e0000 */
[----:B------:R-:W-:Y:S01]  /*0f80*/  VIADD R16, R20, 0x20 ;  /* 0x0000002014107836 */ /* 0x000fe20000000000 */
[----:B------:R-:W-:Y:S01]  /*0f90*/  IADD3.X R17, R17, UR5, RZ, P0, !PT ;  /* 0x0000000511117c10 */ /* 0x000fe200087fe4ff */
[----:B------:R-:W-:-:S02]  /*0fa0*/  UIADD3.64 UR16, UR16, UR8, URZ ;  /* 0x0000000810107297 */ /* 0x000fc4000fffe03f */
[----:B------:R-:W-:Y:S01]  /*0fb0*/  UISETP.GE.AND UP0, UPT, UR10, 0x5, UPT ;  /* 0x000000050a00788c */ /* 0x000fe2000bf06270 */
[----:B------:R-:W-:Y:S01]  /*0fc0*/  ISETP.GE.U32.AND P0, PT, R16, 0xb80, PT ;  /* 0x00000b801000780c */ /* 0x000fe20003f06070 */
[----:B------:R-:W-:Y:S01]  /*0fd0*/  IMAD.MOV.U32 R16, RZ, RZ, R18 ;  /* 0x000000ffff107224 */ /* 0x000fe200078e0012 */
[----:B------:R-:W-:Y:S01]  /*0fe0*/  R2UR UR19, R17 ;  /* 0x00000000111372ca */ /* 0x000fe200000e0000 */
[----:B------:R-:W-:Y:S01]  /*0ff0*/  IMAD.MOV.U32 R17, RZ, RZ, R19 ;  /* 0x000000ffff117224 */ /* 0x000fe200078e0013 */
[----:B------:R-:W-:Y:S01]  /*1000*/  USEL UR10, UR10, URZ, !UP0 ;  /* 0x0000003f0a0a7287 */ /* 0x000fe2000c000000 */
[--C-:B------:R-:W-:Y:S01]  /*1010*/  IMAD R19, R33, 0x1000, R8.reuse ;  /* 0x0000100021137824 */ /* 0x100fe200078e0208 */
[----:B------:R-:W-:Y:S01]  /*1020*/  UMOV UR5, URZ ;  /* 0x0000003f00057c82 */ /* 0x000fe20008000000 */
[----:B------:R-:W-:Y:S01]  /*1030*/  VIADD R18, R20, 0x40 ;  /* 0x0000004014127836 */ /* 0x000fe20000000000 */
[----:B------:R-:W-:Y:S01]  /*1040*/  ULEA UR4, UR10, UR6, 0xb ;  /* 0x000000060a047291 */ /* 0x000fe2000f8e583f */
[----:B------:R-:W-:-:S03]  /*1050*/  IMAD R33, R11, 0x1000, R8 ;  /* 0x000010000b217824 */ /* 0x000fc600078e0208 */
[----:B------:R-:W-:-:S04]  /*1060*/  UIADD3 UR4, UR4, 0x5000, URZ ;  /* 0x0000500004047890 */ /* 0x000fc8000fffe03f */
[----:B------:R-:W-:-:S04]  /*1070*/  USHF.R.U32.HI UR4, URZ, 0x4, UR4 ;  /* 0x000000043f047899 */ /* 0x000fc80008011604 */
[----:B------:R-:W-:-:S07]  /*1080*/  ULOP3.LUT UR4, UR4, 0x3fff, URZ, 0xc0, !UPT ;  /* 0x00003fff04047892 */ /* 0x000fce000f8ec03f */
[----:B------:R-:W-:Y:S01]  /*1090*/  UMOV UR11, UR4 ;  /* 0x00000004000b7c82 */ /* 0x000fe20008000000 */
[----:B------:R-:W-:Y:S02]  /*10a0*/  WARPGROUP.DEPBAR.LE gsb0, 0x1 ;  /* 0x00008000000079c5 */ /* 0x000fe40000010100 */
[----:B------:R-:W-:Y:S06]  /*10b0*/  BAR.SYNC.DEFER_BLOCKING 0x0 ;  /* 0x0000000000007b1d */ /* 0x000fec0000010000 */
[----:B------:R-:W-:Y:S01]  /*10c0*/  @!PT LDS RZ, [RZ] ;  /* 0x00000000fffff984 */ /* 0x000fe20000000800 */
[----:B------:R-:W-:Y:S01]  /*10d0*/  @!PT LDS RZ, [RZ] ;  /* 0x00000000fffff984 */ /* 0x000fe20000000800 */
[----:B------:R-:W-:Y:S01]  /*10e0*/  @!PT LDS RZ, [RZ] ;  /* 0x00000000fffff984 */ /* 0x000fe20000000800 */
[----:B------:R2:W-:Y:S04]  /*10f0*/  LDGSTS.E.BYPASS.128 [R19], desc[UR20][R16.64], !P0 ;  /* 0x0000000010137fae */ /* 0x0005e8000c101c54 */
[----:B------:R-:W0:Y:S04]  /*1100*/  LDGDEPBAR ;  /* 0x00000000000079af */ /* 0x000e280000000000 */
[----:B------:R3:W-:Y:S01]  /*1110*/  LDGSTS.E.64 [R35+0x5000], desc[UR20][R36.64], !P0 ;  /* 0x0500000024237fae */ /* 0x0007e2000c121a54 */
[----:B------:R-:W-:Y:S01]  /*1120*/  ISETP.GE.U32.AND P0, PT, R18, 0xb80, PT ;  /* 0x00000b801200780c */ /* 0x000fe20003f06070 */
[----:B------:R-:W-:-:S02]  /*1130*/  IMAD.MOV.U32 R18, RZ, RZ, R14 ;  /* 0x000000ffff127224 */ /* 0x000fc400078e000e */
[----:B------:R-:W0:Y:S01]  /*1140*/  LDGDEPBAR ;  /* 0x00000000000079af */ /* 0x000e220000000000 */
[----:B--2---:R-:W-:Y:S02]  /*1150*/  IMAD.MOV.U32 R19, RZ, RZ, R15 ;  /* 0x000000ffff137224 */ /* 0x004fe400078e000f */
[C---:B---3--:R-:W-:Y:S02]  /*1160*/  IMAD R35, R11.reuse, 0x800, R9 ;  /* 0x000008000b237824 */ /* 0x048fe400078e0209 */
[----:B------:R-:W-:-:S05]  /*1170*/  VIADD R11, R11, 0x1 ;  /* 0x000000010b0b7836 */ /* 0x000fca0000000000 */
[----:B------:R-:W-:-:S04]  /*1180*/  ISETP.GE.AND P1, PT, R11, 0x5, PT ;  /* 0x000000050b00780c */ /* 0x000fc80003f26270 */
[----:B------:R-:W-:Y:S01]  /*1190*/  SEL R11, R11, RZ, !P1 ;  /* 0x000000ff0b0b7207 */ /* 0x000fe20004800000 */
[----:B------:R-:W-:-:S04]  /*11a0*/  DEPBAR.LE SB0, 0x6 ;  /* 0x000081800000791a */ /* 0x000fc80000000000 */
[----:B------:R-:W-:Y:S06]  /*11b0*/  BAR.SYNC.DEFER_BLOCKING 0x0 ;  /* 0x0000000000007b1d */ /* 0x000fec0000010000 */
[----:B------:R-:W-:-:S06]  /*11c0*/  WARPGROUP.ARRIVE ;  /* 0x00000000000079c5 */ /* 0x000fcc0000000000 */
[----:B------:R-:W-:Y:S04]  /*11d0*/  HGMMA.64x16x16.F32.BF16 R24, gdesc[UR12], R24 ;  /* 0x002000000c1879f0 */ /* 0x000fe80008701818 */
[----:B------:R-:W-:Y:S03]  /*11e0*/  HGMMA.64x16x16.F32.BF16 R24, gdesc[UR16], R24, gsb0 ;  /* 0x00200000101879f0 */ /* 0x000fe60008001818 */
        /* <DEDUP_REMOVED lines=8> */
[----:B------:R-:W-:Y:S01]  /*1270*/  IADD3 R18, P0, R18, UR11, RZ ;  /* 0x0000000b12127c10 */ /* 0x000fe2000ff1e0ff */
[----:B------:R-:W-:-:S02]  /*1280*/  UMOV UR11, UR5 ;  /* 0x00000005000b7c82 */ /* 0x000fc40008000000 */
[----:B------:R-:W0:Y:S01]  /*1290*/  LDGDEPBAR ;  /* 0x00000000000079af */ /* 0x000e220000000000 */
[----:B------:R-:W-:Y:S01]  /*12a0*/  IADD3.X R19, R19, UR11, RZ, P0, !PT ;  /* 0x0000000b13137c10 */ /* 0x000fe200087fe4ff */
[----:B------:R-:W-:Y:S01]  /*12b0*/  UMOV UR11, UR4 ;  /* 0x00000004000b7c82 */ /* 0x000fe20008000000 */
[----:B------:R-:W-:Y:S01]  /*12c0*/  ULEA UR4, UR10, UR6, 0xc ;  /* 0x000000060a047291 */ /* 0x000fe2000f8e603f */
[----:B------:R-:W-:Y:S01]  /*12d0*/  R2UR UR14, R18 ;  /* 0x00000000120e72ca */ /* 0x000fe200000e0000 */
[----:B------:R-:W-:Y:S01]  /*12e0*/  IMAD.MOV.U32 R18, RZ, RZ, R12 ;  /* 0x000000ffff127224 */ /* 0x000fe200078e000c */
[----:B------:R-:W-:Y:S01]  /*12f0*/  R2UR UR15, R19 ;  /* 0x00000000130f72ca */ /* 0x000fe200000e0000 */
[----:B------:R-:W-:Y:S01]  /*1300*/  USHF.R.U32.HI UR4, URZ, 0x4, UR4 ;  /* 0x000000043f047899 */ /* 0x000fe20008011604 */
[----:B------:R-:W-:Y:S01]  /*1310*/  IMAD.MOV.U32 R19, RZ, RZ, R13 ;  /* 0x000000ffff137224 */ /* 0x000fe200078e000d */
[----:B------:R-:W-:Y:S01]  /*1320*/  UIADD3 UR10, UR10, 0x1, URZ ;  /* 0x000000010a0a7890 */ /* 0x000fe2000fffe03f */
[----:B------:R-:W-:Y:S01]  /*1330*/  IADD3 R18, P0, R18, UR11, RZ ;  /* 0x0000000b12127c10 */ /* 0x000fe2000ff1e0ff */
[----:B------:R-:W-:Y:S01]  /*1340*/  ULOP3.LUT UR4, UR4, 0x3fff, URZ, 0xc0, !UPT ;  /* 0x00003fff04047892 */ /* 0x000fe2000f8ec03f */
[----:B--2---:R-:W-:-:S02]  /*1350*/  IMAD R33, R11, 0x1000, R8 ;  /* 0x000010000b217824 */ /* 0x004fc400078e0208 */
[----:B------:R-:W-:Y:S01]  /*1360*/  IADD3.X R19, R19, UR5, RZ, P0, !PT ;  /* 0x0000000513137c10 */ /* 0x000fe200087fe4ff */
[----:B------:R-:W-:Y:S01]  /*1370*/  UIADD3 UR16, UP0, UR7, UR4, URZ ;  /* 0x0000000407107290 */ /* 0x000fe2000ff1e03f */
[----:B------:R-:W-:Y:S01]  /*1380*/  R2UR UR18, R18 ;  /* 0x00000000121272ca */ /* 0x000fe200000e0000 */
[----:B------:R-:W-:Y:S01]  /*1390*/  VIADD R18, R20, 0x60 ;  /* 0x0000006014127836 */ /* 0x000fe20000000000 */
[----:B------:R-:W-:Y:S01]  /*13a0*/  R2UR UR19, R19 ;  /* 0x00000000131372ca */ /* 0x000fe200000e0000 */
[----:B------:R-:W-:Y:S01]  /*13b0*/  UIADD3.X UR17, URZ, URZ, URZ, UP0, !UPT ;  /* 0x0000003f3f117290 */ /* 0x000fe200087fe43f */
[----:B---3--:R-:W-:Y:S01]  /*13c0*/  IMAD R35, R11, 0x800, R9 ;  /* 0x000008000b237824 */ /* 0x008fe200078e0209 */
[----:B------:R-:W-:Y:S01]  /*13d0*/  ULOP3.LUT UR12, UR16, 0x1000000, URZ, 0xfc, !UPT ;  /* 0x01000000100c7892 */ /* 0x000fe2000f8efc3f */
[----:B------:R-:W-:Y:S01]  /*13e0*/  ISETP.GE.U32.AND P0, PT, R18, 0xb80, PT ;  /* 0x00000b801200780c */ /* 0x000fe20003f06070 */
[----:B------:R-:W-:Y:S01]  /*13f0*/  ULOP3.LUT UR13, UR17, 0x80000020, URZ, 0xfc, !UPT ;  /* 0x80000020110d7892 */ /* 0x000fe2000f8efc3f */
[----:B------:R-:W-:-:S04]  /*1400*/  DEPBAR.LE SB0, 0x6 ;  /* 0x000081800000791a */ /* 0x000fc80000000000 */
[----:B------:R-:W-:Y:S01]  /*1410*/  BAR.SYNC.DEFER_BLOCKING 0x0 ;  /* 0x0000000000007b1d */ /* 0x000fe20000010000 */
[----:B------:R-:W-:Y:S01]  /*1420*/  UIADD3.64 UR16, UR16, UR8, URZ ;  /* 0x0000000810107297 */ /* 0x000fe2000fffe03f */
[----:B------:R-:W-:Y:S01]  /*1430*/  IMAD.MOV.U32 R18, RZ, RZ, R14 ;  /* 0x000000ffff127224 */ /* 0x000fe200078e000e */
[----:B------:R-:W-:Y:S01]  /*1440*/  UISETP.GE.AND UP0, UPT, UR10, 0x5, UPT ;  /* 0x000000050a00788c */ /* 0x000fe2000bf06270 */
[----:B------:R-:W-:Y:S02]  /*1450*/  IMAD.MOV.U32 R19, RZ, RZ, R15 ;  /* 0x000000ffff137224 */ /* 0x000fe400078e000f */
[----:B------:R-:W-:Y:S01]  /*1460*/  UMOV UR5, URZ ;  /* 0x0000003f00057c82 */ /* 0x000fe20008000000 */
[----:B------:R-:W-:Y:S01]  /*1470*/  USEL UR10, UR10, URZ, !UP0 ;  /* 0x0000003f0a0a7287 */ /* 0x000fe2000c000000 */
[----:B------:R-:W-:-:S03]  /*1480*/  VIADD R11, R11, 0x1 ;  /* 0x000000010b0b7836 */ /* 0x000fc60000000000 */
[----:B------:R-:W-:Y:S02]  /*1490*/  ULEA UR4, UR10, UR6, 0xb ;  /* 0x000000060a047291 */ /* 0x000fe4000f8e583f */
[C---:B------:R-:W-:Y:S02]  /*14a0*/  ISETP.GE.AND P1, PT, R11.reuse, 0x5, PT ;  /* 0x000000050b00780c */ /* 0x040fe40003f26270 */
[----:B------:R-:W-:Y:S02]  /*14b0*/  UIADD3 UR4, UR4, 0x5000, URZ ;  /* 0x0000500004047890 */ /* 0x000fe4000fffe03f */
[----:B------:R-:W-:Y:S02]  /*14c0*/  SEL R11, R11, RZ, !P1 ;  /* 0x000000ff0b0b7207 */ /* 0x000fe40004800000 */
[----:B------:R-:W-:-:S04]  /*14d0*/  USHF.R.U32.HI UR4, URZ, 0x4, UR4 ;  /* 0x000000043f047899 */ /* 0x000fc80008011604 */
[----:B------:R-:W-:Y:S01]  /*14e0*/  ULOP3.LUT UR4, UR4, 0x3fff, URZ, 0xc0, !UPT ;  /* 0x00003fff04047892 */ /* 0x000fe2000f8ec03f */
[----:B------:R-:W-:-:S06]  /*14f0*/  WARPGROUP.ARRIVE ;  /* 0x00000000000079c5 */ /* 0x000fcc0000000000 */
[----:B------:R-:W-:Y:S01]  /*1500*/  HGMMA.64x16x16.F32.BF16 R24, gdesc[UR12], R24 ;  /* 0x002000000c1879f0 */ /* 0x000fe20008701818 */
[----:B------:R-:W-:-:S03]  /*1510*/  UMOV UR11, UR4 ;  /* 0x00000004000b7c82 */ /* 0x000fc60008000000 */
        /* <DEDUP_REMOVED lines=60> */
[----:B------:R-:W-:Y:S01]  /*18e0*/  LDGSTS.E.64 [R35+0x5000], desc[UR20][R36.64+0xc0], !P0 ;  /* 0x050000c024237fae */ /* 0x000fe2000c121a54 */
        /* <DEDUP_REMOVED lines=10> */
[----:B------:R-:W-:Y:S02]  /*1990*/  IMAD.MOV.U32 R19, RZ, RZ, R13 ;  /* 0x000000ffff137224 */ /* 0x000fe400078e000d */
        /* <DEDUP_REMOVED lines=9> */
[----:B------:R-:W-:Y:S01]  /*1a30*/  IMAD R19, R11, 0x1000, R8 ;  /* 0x000010000b137824 */ /* 0x000fe200078e0208 */
[----:B------:R-:W-:Y:S01]  /*1a40*/  ULOP3.LUT UR12, UR16, 0x1000000, URZ, 0xfc, !UPT ;  /* 0x01000000100c7892 */ /* 0x000fe2000f8efc3f */
[----:B------:R-:W-:Y:S01]  /*1a50*/  ISETP.GE.U32.AND P0, PT, R18, 0xb80, PT ;  /* 0x00000b801200780c */ /* 0x000fe20003f06070 */
[----:B------:R-:W-:Y:S01]  /*1a60*/  ULOP3.LUT UR13, UR17, 0x80000020, URZ, 0xfc, !UPT ;  /* 0x80000020110d7892 */ /* 0x000fe2000f8efc3f */
[----:B------:R-:W-:-:S04]  /*1a70*/  DEPBAR.LE SB0, 0x6 ;  /* 0x000081800000791a */ /* 0x000fc80000000000 */
[----:B------:R-:W-:Y:S01]  /*1a80*/  BAR.SYNC.DEFER_BLOCKING 0x0 ;  /* 0x0000000000007b1d */ /* 0x000fe20000010000 */
[----:B------:R-:W-:Y:S01]  /*1a90*/  UIADD3.64 UR16, UR16, UR8, URZ ;  /* 0x0000000810107297 */ /* 0x000fe2000fffe03f */
[----:B------:R-:W-:Y:S01]  /*1aa0*/  IMAD.MOV.U32 R18, RZ, RZ, R14 ;  /* 0x000000ffff127224 */ /* 0x000fe200078e000e */
[----:B------:R-:W-:Y:S01]  /*1ab0*/  UIADD3 UR4, UR10, 0x1, URZ ;  /* 0x000000010a047890 */ /* 0x000fe2000fffe03f */
[----:B------:R-:W-:Y:S02]  /*1ac0*/  VIADD R11, R11, 0x1 ;  /* 0x000000010b0b7836 */ /* 0x000fe40000000000 */
[----:B------:R-:W-:Y:S01]  /*1ad0*/  UMOV UR5, URZ ;  /* 0x0000003f00057c82 */ /* 0x000fe20008000000 */
[----:B------:R-:W-:Y:S01]  /*1ae0*/  UISETP.GE.AND UP0, UPT, UR4, 0x5, UPT ;  /* 0x000000050400788c */ /* 0x000fe2000bf06270 */
[----:B------:R-:W-:Y:S01]  /*1af0*/  VIADD R20, R20, 0xc0 ;  /* 0x000000c014147836 */ /* 0x000fe20000000000 */
[----:B------:R-:W-:Y:S01]  /*1b00*/  ISETP.GE.AND P1, PT, R11, 0x5, PT ;  /* 0x000000050b00780c */ /* 0x000fe20003f26270 */
[----:B------:R-:W-:-:S06]  /*1b10*/  WARPGROUP.ARRIVE ;  /* 0x00000000000079c5 */ /* 0x000fcc0000000000 */
[----:B------:R-:W-:Y:S04]  /*1b20*/  HGMMA.64x16x16.F32.BF16 R24, gdesc[UR12], R24 ;  /* 0x002000000c1879f0 */ /* 0x000fe80008701818 */
[----:B------:R-:W-:Y:S01]  /*1b30*/  HGMMA.64x16x16.F32.BF16 R24, gdesc[UR16], R24, gsb0 ;  /* 0x00200000101879f0 */ /* 0x000fe20008001818 */
[----:B------:R-:W-:-:S04]  /*1b40*/  USEL UR18, UR4, URZ, !UP0 ;  /* 0x0000003f04127287 */ /* 0x000fc8000c000000 */
[----:B------:R-:W-:-:S04]  /*1b50*/  ULEA UR4, UR18, UR6, 0xb ;  /* 0x0000000612047291 */ /* 0x000fc8000f8e583f */
        /* <DEDUP_REMOVED lines=13> */
[----:B------:R-:W-:Y:S01]  /*1c30*/  UMOV UR10, UR5 ;  /* 0x00000005000a7c82 */ /* 0x000fe20008000000 */
[----:B------:R-:W-:Y:S01]  /*1c40*/  IADD3 R18, P2, R16, 0x180, RZ ;  /* 0x0000018010127810 */ /* 0x000fe20007f5e0ff */
[----:B------:R-:W0:Y:S01]  /*1c50*/  LDGDEPBAR ;  /* 0x00000000000079af */ /* 0x000e220000000000 */
[----:B------:R-:W-:Y:S01]  /*1c60*/  IADD3.X R15, R15, UR10, RZ, P0, !PT ;  /* 0x0000000a0f0f7c10 */ /* 0x000fe200087fe4ff */
[----:B------:R-:W-:Y:S01]  /*1c70*/  ULEA UR10, UR18, UR6, 0xc ;  /* 0x00000006120a7291 */ /* 0x000fe2000f8e603f */
[----:B------:R-:W-:Y:S01]  /*1c80*/  R2UR UR14, R14 ;  /* 0x000000000e0e72ca */ /* 0x000fe200000e0000 */
[----:B------:R-:W-:Y:S01]  /*1c90*/  IMAD.MOV.U32 R14, RZ, RZ, R12 ;  /* 0x000000ffff0e7224 */ /* 0x000fe200078e000c */
[----:B------:R-:W-:Y:S01]  /*1ca0*/  R2UR UR15, R15 ;  /* 0x000000000f0f72ca */ /* 0x000fe200000e0000 */
[----:B------:R-:W-:Y:S01]  /*1cb0*/  USHF.R.U32.HI UR10, URZ, 0x4, UR10 ;  /* 0x000000043f0a7899 */ /* 0x000fe2000801160a */
[----:B--2---:R-:W-:Y:S01]  /*1cc0*/  IMAD.X R19, RZ, RZ, R17, P2 ;  /* 0x000000ffff137224 */ /* 0x004fe200010e0611 */
[----:B---3--:R-:W-:-:S02]  /*1cd0*/  SEL R33, R11, RZ, !P1 ;  /* 0x000000ff0b217207 */ /* 0x008fc40004800000 */
[----:B------:R-:W-:Y:S01]  /*1ce0*/  ULOP3.LUT UR10, UR10, 0x3fff, URZ, 0xc0, !UPT ;  /* 0x00003fff0a0a7892 */ /* 0x000fe2000f8ec03f */
[----:B------:R-:W-:-:S03]  /*1cf0*/  IADD3 R34, P1, R36, 0x180, RZ ;  /* 0x0000018024227810 */ /* 0x000fc60007f3e0ff */
[----:B------:R-:W-:Y:S02]  /*1d00*/  UIADD3 UR16, UP0, UR7, UR10, URZ ;  /* 0x0000000a07107290 */ /* 0x000fe4000ff1e03f */
[----:B------:R-:W-:Y:S01]  /*1d10*/  IMAD.X R11, RZ, RZ, R37, P1 ;  /* 0x000000ffff0b7224 */ /* 0x000fe200008e0625 */
[----:B------:R-:W-:Y:S01]  /*1d20*/  UMOV UR7, UR4 ;  /* 0x0000000400077c82 */ /* 0x000fe20008000000 */
[----:B------:R-:W-:Y:S01]  /*1d30*/  UIADD3.X UR17, URZ, URZ, URZ, UP0, !UPT ;  /* 0x0000003f3f117290 */ /* 0x000fe200087fe43f */
[----:B------:R-:W-:Y:S01]  /*1d40*/  IADD3 R14, P0, R14, UR7, RZ ;  /* 0x000000070e0e7c10 */ /* 0x000fe2000ff1e0ff */
[----:B------:R-:W-:Y:S02]  /*1d50*/  ULOP3.LUT UR12, UR16, 0x1000000, URZ, 0xfc, !UPT ;  /* 0x01000000100c7892 */ /* 0x000fe4000f8efc3f */
[----:B------:R-:W-:Y:S01]  /*1d60*/  ULOP3.LUT UR13, UR17, 0x80000020, URZ, 0xfc, !UPT ;  /* 0x80000020110d7892 */ /* 0x000fe2000f8efc3f */
[----:B------:R-:W-:Y:S01]  /*1d70*/  IADD3.X R15, R13, UR5, RZ, P0, !PT ;  /* 0x000000050d0f7c10 */ /* 0x000fe200087fe4ff */
[----:B------:R-:W-:-:S04]  /*1d80*/  DEPBAR.LE SB0, 0x6 ;  /* 0x000081800000791a */ /* 0x000fc80000000000 */
[----:B------:R-:W-:Y:S01]  /*1d90*/  BAR.SYNC.DEFER_BLOCKING 0x0 ;  /* 0x0000000000007b1d */ /* 0x000fe20000010000 */
[----:B------:R-:W-:Y:S01]  /*1da0*/  R2UR UR10, R14 ;  /* 0x000000000e0a72ca */ /* 0x000fe200000e0000 */
[----:B------:R-:W-:Y:S01]  /*1db0*/  UIADD3.64 UR8, UR16, UR8, URZ ;  /* 0x0000000810087297 */ /* 0x000fe2000fffe03f */
[----:B------:R-:W-:Y:S01]  /*1dc0*/  R2UR UR11, R15 ;  /* 0x000000000f0b72ca */ /* 0x000fe200000e0000 */
[C---:B------:R-:W-:Y:S01]  /*1dd0*/  IMAD R13, R33.reuse, 0x1000, R8 ;  /* 0x00001000210d7824 */ /* 0x040fe200078e0208 */
[----:B------:R-:W-:Y:S01]  /*1de0*/  ISETP.GE.U32.AND P0, PT, R20, 0xb80, PT ;  /* 0x00000b801400780c */ /* 0x000fe20003f06070 */
[----:B------:R-:W-:Y:S01]  /*1df0*/  IMAD R15, R33, 0x800, R9 ;  /* 0x00000800210f7824 */ /* 0x000fe200078e0209 */
[----:B------:R-:W-:Y:S01]  /*1e00*/  UMOV UR4, UR18 ;  /* 0x0000001200047c82 */ /* 0x000fe20008000000 */
        /* <DEDUP_REMOVED lines=11> */
[----:B------:R-:W-:-:S03]  /*1ec0*/  ISETP.GE.U32.AND P0, PT, R20, 0xbe0, PT ;  /* 0x00000be01400780c */ /* 0x000fc60003f06070 */
[----:B------:R-:W0:Y:S10]  /*1ed0*/  LDGDEPBAR ;  /* 0x00000000000079af */ /* 0x000e340000000000 */
[----:B--2---:R-:W-:Y:S05]  /*1ee0*/  @!P0 BRA `(.L_x_0) ;  /* 0xffffffe800d88947 */ /* 0x004fea000383ffff */
[----:B------:R-:W-:Y:S02]  /*1ef0*/  WARPGROUP.DEPBAR.LE gsb0, 0x0 ;  /* 0x00008000000079c5 */ /* 0x000fe40000010000 */
[----:B------:R-:W-:-:S04]  /*1f00*/  DEPBAR.LE SB0, 0x0 ;  /* 0x000080000000791a */ /* 0x000fc80000000000 */
[C---:B------:R-:W-:Y:S01]  /*1f10*/  IMAD.SHL.U32 R9, R22.reuse, 0x10, RZ ;  /* 0x0000001016097824 */ /* 0x040fe200078e00ff */
[----:B------:R-:W-:Y:S01]  /*1f20*/  LOP3.LUT R8, R7, 0x10, RZ, 0xc0, !PT ;  /* 0x0000001007087812 */ /* 0x000fe200078ec0ff */
[----:B------:R-:W-:Y:S01]  /*1f30*/  IMAD.SHL.U32 R22, R22, 0x8, RZ ;  /* 0x0000000816167824 */ /* 0x000fe200078e00ff */
[----:B------:R-:W-:Y:S02]  /*1f40*/  F2FP.BF16.F32.PACK_AB R24, R25, R24 ;  /* 0x000000181918723e */ /* 0x000fe400000010ff */
[----:B------:R-:W-:Y:S02]  /*1f50*/  LOP3.LUT R9, R9, 0x30, RZ, 0xc0, !PT ;  /* 0x0000003009097812 */ /* 0x000fe400078ec0ff */
[----:B------:R-:W-:Y:S02]  /*1f60*/  LOP3.LUT R8, R8, 0x8, R21, 0xf8, !PT ;  /* 0x0000000808087812 */ /* 0x000fe400078ef815 */
[----:B------:R-:W-:Y:S02]  /*1f70*/  LOP3.LUT R9, R9, 0xf, R2, 0xf8, !PT ;  /* 0x0000000f09097812 */ /* 0x000fe400078ef802 */
[----:B------:R-:W-:-:S02]  /*1f80*/  F2FP.BF16.F32.PACK_AB R25, R27, R26 ;  /* 0x0000001a1b19723e */ /* 0x000fc400000010ff */
[----:B------:R-:W-:Y:S01]  /*1f90*/  F2FP.BF16.F32.PACK_AB R26, R29, R28 ;  /* 0x0000001c1d1a723e */ /* 0x000fe200000010ff */
[----:B------:R-:W-:Y:S01]  /*1fa0*/  IMAD R8, R9, 0x28, R8 ;  /* 0x0000002809087824 */ /* 0x000fe200078e0208 */
[----:B------:R-:W-:Y:S02]  /*1fb0*/  F2FP.BF16.F32.PACK_AB R27, R31, R30 ;  /* 0x0000001e1f1b723e */ /* 0x000fe400000010ff */
[----:B------:R-:W-:Y:S02]  /*1fc0*/  LOP3.LUT R2, R4, 0x18, R5, 0xf8, !PT ;  /* 0x0000001804027812 */ /* 0x000fe400078ef805 */
[----:B------:R-:W-:Y:S01]  /*1fd0*/  LEA R8, R8, UR6, 0x1 ;  /* 0x0000000608087c11 */ /* 0x000fe2000f8e08ff */
[----:B------:R-:W-:Y:S01]  /*1fe0*/  BAR.SYNC.DEFER_BLOCKING 0x0 ;  /* 0x0000000000007b1d */ /* 0x000fe20000010000 */
[----:B------:R-:W-:Y:S02]  /*1ff0*/  ISETP.GE.AND P0, PT, R3, R0, PT ;  /* 0x000000000300720c */ /* 0x000fe40003f06270 */
[----:B------:R-:W-:-:S02]  /*2000*/  LOP3.LUT R7, R22, 0x38, RZ, 0xc0, !PT ;  /* 0x0000003816077812 */ /* 0x000fc400078ec0ff */
[----:B------:R-:W-:Y:S02]  /*2010*/  ISETP.LT.AND P0, PT, R2, 0x3000, !P0 ;  /* 0x000030000200780c */ /* 0x000fe40004701270 */
[----:B------:R-:W-:-:S05]  /*2020*/  LOP3.LUT R7, R7, 0x7, R32, 0xf8, !PT ;  /* 0x0000000707077812 */ /* 0x000fca00078ef820 */
[----:B------:R-:W-:-:S05]  /*2030*/  IMAD R7, R7, 0x28, R6 ;  /* 0x0000002807077824 */ /* 0x000fca00078e0206 */
[----:B------:R-:W-:Y:S01]  /*2040*/  LEA R7, R7, UR6, 0x1 ;  /* 0x0000000607077c11 */ /* 0x000fe2000f8e08ff */
[----:B------:R2:W-:Y:S01]  /*2050*/  STSM.16.M88.4 [R8], R24 ;  /* 0x0000001808007844 */ /* 0x0005e20000000200 */
[----:B------:R-:W-:Y:S06]  /*2060*/  BAR.SYNC.DEFER_BLOCKING 0x0 ;  /* 0x0000000000007b1d */ /* 0x000fec0000010000 */
[----:B--2---:R-:W-:Y:S05]  /*2070*/  @!P0 EXIT ;  /* 0x000000000000894d */ /* 0x004fea0003800000 */
[----:B------:R-:W1:Y:S01]  /*2080*/  LDS.128 R8, [R7] ;  /* 0x0000000007087984 */ /* 0x000e620000000c00 */
[----:B------:R-:W2:Y:S01]  /*2090*/  LDC.64 R4, c[0x0][0x220] ;  /* 0x00008800ff047b82 */ /* 0x000ea20000000a00 */
[----:B------:R-:W-:-:S04]  /*20a0*/  IMAD R3, R3, 0x3000, R2 ;  /* 0x0000300003037824 */ /* 0x000fc800078e0202 */
[----:B--2---:R-:W-:-:S05]  /*20b0*/  IMAD.WIDE R4, R3, 0x2, R4 ;  /* 0x0000000203047825 */ /* 0x004fca00078e0204 */
[----:B-1----:R-:W-:Y:S01]  /*20c0*/  STG.E.128 desc[UR20][R4.64], R8 ;  /* 0x0000000804007986 */ /* 0x002fe2000c101d14 */
[----:B------:R-:W-:Y:S05]  /*20d0*/  EXIT ;  /* 0x000000000000794d */ /* 0x000fea0003800000 */
.L_x_1:
[----:B------:R-:W-:-:S00]  /*20e0*/  BRA `(.L_x_1) ;  /* 0xfffffffc00fc7947 */ /* 0x000fc0000383ffff */
[----:B------:R-:W-:-:S00]  /*20f0*/  NOP ;  /* 0x0000000000007918 */ /* 0x000fc00000000000 */
        /* <DEDUP_REMOVED lines=8> */
.L_x_2:


//--------------------- .nv.shared.triton_mm      --------------------------
	.section	.nv.shared.triton_mm,"aw",@nobits
	.sectionflags	@""
	.align	16
	.zero		1024


//--------------------- .nv.constant0.triton_mm   --------------------------
	.section	.nv.constant0.triton_mm,"a",@progbits
	.sectionflags	@""
	.align	4
.nv.constant0.triton_mm:
	.zero		556
